//
// Generated by NVIDIA NVVM Compiler
//
// Compiler Build ID: CL-36424714
// Cuda compilation tools, release 13.0, V13.0.88
// Based on NVVM 20.0.0
//

.version 9.0
.target sm_100
.address_size 64

	// .globl	_Z12jacobikernelPfS_S_iiifff
// _ZZ12jacobikernelPfS_S_iiifffE8mychange has been demoted
// _ZZ15reductionkernelPfiiE8mychange has been demoted

.visible .entry _Z12jacobikernelPfS_S_iiifff(
	.param .u64 .ptr .align 1 _Z12jacobikernelPfS_S_iiifff_param_0,
	.param .u64 .ptr .align 1 _Z12jacobikernelPfS_S_iiifff_param_1,
	.param .u64 .ptr .align 1 _Z12jacobikernelPfS_S_iiifff_param_2,
	.param .u32 _Z12jacobikernelPfS_S_iiifff_param_3,
	.param .u32 _Z12jacobikernelPfS_S_iiifff_param_4,
	.param .u32 _Z12jacobikernelPfS_S_iiifff_param_5,
	.param .f32 _Z12jacobikernelPfS_S_iiifff_param_6,
	.param .f32 _Z12jacobikernelPfS_S_iiifff_param_7,
	.param .f32 _Z12jacobikernelPfS_S_iiifff_param_8
)
{
	.reg .pred 	%p<8>;
	.reg .b32 	%r<57>;
	.reg .b32 	%f<32>;
	.reg .b64 	%rd<22>;
	// demoted variable
	.shared .align 4 .b8 _ZZ12jacobikernelPfS_S_iiifffE8mychange[2116];
	ld.param.u64 	%rd4, [_Z12jacobikernelPfS_S_iiifff_param_0];
	ld.param.u64 	%rd2, [_Z12jacobikernelPfS_S_iiifff_param_1];
	ld.param.u64 	%rd3, [_Z12jacobikernelPfS_S_iiifff_param_2];
	ld.param.u32 	%r19, [_Z12jacobikernelPfS_S_iiifff_param_4];
	ld.param.u32 	%r20, [_Z12jacobikernelPfS_S_iiifff_param_5];
	ld.param.f32 	%f1, [_Z12jacobikernelPfS_S_iiifff_param_6];
	ld.param.f32 	%f2, [_Z12jacobikernelPfS_S_iiifff_param_7];
	ld.param.f32 	%f3, [_Z12jacobikernelPfS_S_iiifff_param_8];
	cvta.to.global.u64 	%rd1, %rd4;
	mov.u32 	%r1, %tid.x;
	mov.u32 	%r2, %tid.y;
	mov.u32 	%r3, %ctaid.x;
	mov.u32 	%r4, %ntid.x;
	mad.lo.s32 	%r5, %r3, %r4, %r1;
	mov.u32 	%r6, %ctaid.y;
	mov.u32 	%r7, %ntid.y;
	mad.lo.s32 	%r8, %r6, %r7, %r2;
	add.s32 	%r9, %r20, 2;
	mul.lo.s32 	%r10, %r19, %r8;
	add.s32 	%r11, %r10, %r5;
	mul.wide.s32 	%rd5, %r11, 4;
	add.s64 	%rd6, %rd1, %rd5;
	ld.global.f32 	%f4, [%rd6];
	mad.lo.s32 	%r21, %r9, %r2, %r1;
	shl.b32 	%r22, %r21, 2;
	mov.u32 	%r23, _ZZ12jacobikernelPfS_S_iiifffE8mychange;
	add.s32 	%r12, %r23, %r22;
	st.shared.f32 	[%r12], %f4;
	setp.gt.u32 	%p1, %r1, 1;
	shl.b32 	%r24, %r20, 2;
	add.s32 	%r13, %r12, %r24;
	@%p1 bra 	$L__BB0_2;
	add.s32 	%r25, %r11, 1;
	cvt.s64.s32 	%rd7, %r25;
	cvt.s64.s32 	%rd8, %r20;
	add.s64 	%rd9, %rd7, %rd8;
	shl.b64 	%rd10, %rd9, 2;
	add.s64 	%rd11, %rd1, %rd10;
	ld.global.f32 	%f5, [%rd11+-4];
	st.shared.f32 	[%r13], %f5;
$L__BB0_2:
	setp.gt.u32 	%p2, %r2, 1;
	@%p2 bra 	$L__BB0_4;
	add.s32 	%r26, %r20, %r8;
	mad.lo.s32 	%r27, %r26, %r19, %r5;
	mul.wide.s32 	%rd12, %r27, 4;
	add.s64 	%rd13, %rd1, %rd12;
	ld.global.f32 	%f6, [%rd13];
	add.s32 	%r28, %r20, %r2;
	mad.lo.s32 	%r29, %r28, %r9, %r1;
	shl.b32 	%r30, %r29, 2;
	add.s32 	%r32, %r23, %r30;
	st.shared.f32 	[%r32], %f6;
$L__BB0_4:
	or.b32  	%r33, %r2, %r1;
	and.b32  	%r34, %r33, 1022;
	setp.ne.s32 	%p3, %r34, 0;
	@%p3 bra 	$L__BB0_6;
	add.s32 	%r35, %r20, %r8;
	add.s32 	%r36, %r20, %r5;
	mad.lo.s32 	%r37, %r35, %r19, %r36;
	mul.wide.s32 	%rd14, %r37, 4;
	add.s64 	%rd15, %rd1, %rd14;
	ld.global.f32 	%f7, [%rd15];
	add.s32 	%r38, %r20, %r2;
	add.s32 	%r39, %r20, %r1;
	mad.lo.s32 	%r40, %r38, %r9, %r39;
	shl.b32 	%r41, %r40, 2;
	add.s32 	%r43, %r23, %r41;
	st.shared.f32 	[%r43], %f7;
$L__BB0_6:
	bar.sync 	0;
	add.s32 	%r44, %r13, 8;
	ld.shared.f32 	%f8, [%r13+12];
	ld.shared.f32 	%f9, [%r13+8];
	ld.shared.f32 	%f10, [%r12+4];
	add.f32 	%f11, %f9, %f10;
	ld.shared.f32 	%f12, [%r13+16];
	add.f32 	%f13, %f11, %f12;
	shl.b32 	%r45, %r9, 2;
	add.s32 	%r46, %r44, %r45;
	ld.shared.f32 	%f14, [%r46+4];
	add.f32 	%f15, %f13, %f14;
	mul.f32 	%f16, %f2, %f15;
	fma.rn.f32 	%f17, %f1, %f8, %f16;
	ld.shared.f32 	%f18, [%r12];
	ld.shared.f32 	%f19, [%r46];
	add.f32 	%f20, %f18, %f19;
	ld.shared.f32 	%f21, [%r12+8];
	add.f32 	%f22, %f20, %f21;
	ld.shared.f32 	%f23, [%r46+8];
	add.f32 	%f24, %f22, %f23;
	fma.rn.f32 	%f25, %f3, %f24, %f17;
	add.s32 	%r47, %r10, %r19;
	add.s32 	%r48, %r5, %r47;
	add.s32 	%r49, %r48, 1;
	cvta.to.global.u64 	%rd16, %rd2;
	mul.wide.s32 	%rd17, %r49, 4;
	add.s64 	%rd18, %rd16, %rd17;
	st.global.f32 	[%rd18], %f25;
	bar.sync 	0;
	mad.lo.s32 	%r14, %r4, %r2, %r1;
	sub.f32 	%f26, %f25, %f8;
	abs.f32 	%f27, %f26;
	shl.b32 	%r50, %r14, 2;
	add.s32 	%r15, %r23, %r50;
	st.shared.f32 	[%r15], %f27;
	bar.sync 	0;
	mul.lo.s32 	%r56, %r4, %r7;
	setp.lt.u32 	%p4, %r56, 2;
	@%p4 bra 	$L__BB0_10;
$L__BB0_7:
	shr.u32 	%r18, %r56, 1;
	setp.ge.u32 	%p5, %r14, %r18;
	@%p5 bra 	$L__BB0_9;
	ld.shared.f32 	%f28, [%r15];
	shl.b32 	%r52, %r18, 2;
	add.s32 	%r53, %r15, %r52;
	ld.shared.f32 	%f29, [%r53];
	max.f32 	%f30, %f28, %f29;
	st.shared.f32 	[%r15], %f30;
$L__BB0_9:
	bar.sync 	0;
	setp.gt.u32 	%p6, %r56, 3;
	mov.u32 	%r56, %r18;
	@%p6 bra 	$L__BB0_7;
$L__BB0_10:
	setp.ne.s32 	%p7, %r14, 0;
	@%p7 bra 	$L__BB0_12;
	ld.shared.f32 	%f31, [_ZZ12jacobikernelPfS_S_iiifffE8mychange];
	mov.u32 	%r54, %nctaid.x;
	mad.lo.s32 	%r55, %r54, %r6, %r3;
	cvta.to.global.u64 	%rd19, %rd3;
	mul.wide.u32 	%rd20, %r55, 4;
	add.s64 	%rd21, %rd19, %rd20;
	st.global.f32 	[%rd21], %f31;
$L__BB0_12:
	ret;

}
	// .globl	_Z15reductionkernelPfii
.visible .entry _Z15reductionkernelPfii(
	.param .u64 .ptr .align 1 _Z15reductionkernelPfii_param_0,
	.param .u32 _Z15reductionkernelPfii_param_1,
	.param .u32 _Z15reductionkernelPfii_param_2
)
{
	.reg .pred 	%p<8>;
	.reg .b32 	%r<16>;
	.reg .b32 	%f<15>;
	.reg .b64 	%rd<7>;
	// demoted variable
	.shared .align 4 .b8 _ZZ15reductionkernelPfiiE8mychange[2116];
	ld.param.u64 	%rd2, [_Z15reductionkernelPfii_param_0];
	ld.param.u32 	%r8, [_Z15reductionkernelPfii_param_1];
	cvta.to.global.u64 	%rd1, %rd2;
	mov.u32 	%r1, %tid.x;
	setp.ge.s32 	%p1, %r1, %r8;
	mov.f32 	%f14, 0f00000000;
	@%p1 bra 	$L__BB1_2;
	mul.wide.u32 	%rd3, %r1, 4;
	add.s64 	%rd4, %rd1, %rd3;
	ld.global.f32 	%f14, [%rd4];
$L__BB1_2:
	mov.u32 	%r15, %ntid.x;
	setp.gt.s32 	%p2, %r15, %r8;
	@%p2 bra 	$L__BB1_5;
	mov.u32 	%r14, %r15;
$L__BB1_4:
	add.s32 	%r9, %r14, %r1;
	mul.wide.s32 	%rd5, %r9, 4;
	add.s64 	%rd6, %rd1, %rd5;
	ld.global.f32 	%f7, [%rd6];
	max.f32 	%f14, %f14, %f7;
	add.s32 	%r14, %r14, %r15;
	setp.le.s32 	%p3, %r14, %r8;
	@%p3 bra 	$L__BB1_4;
$L__BB1_5:
	shl.b32 	%r10, %r1, 2;
	mov.u32 	%r11, _ZZ15reductionkernelPfiiE8mychange;
	add.s32 	%r5, %r11, %r10;
	st.shared.f32 	[%r5], %f14;
	bar.sync 	0;
	setp.lt.u32 	%p4, %r15, 2;
	@%p4 bra 	$L__BB1_9;
$L__BB1_6:
	shr.u32 	%r7, %r15, 1;
	setp.ge.u32 	%p5, %r1, %r7;
	@%p5 bra 	$L__BB1_8;
	ld.shared.f32 	%f8, [%r5];
	shl.b32 	%r12, %r7, 2;
	add.s32 	%r13, %r5, %r12;
	ld.shared.f32 	%f9, [%r13];
	max.f32 	%f10, %f8, %f9;
	st.shared.f32 	[%r5], %f10;
$L__BB1_8:
	bar.sync 	0;
	setp.gt.u32 	%p6, %r15, 3;
	mov.u32 	%r15, %r7;
	@%p6 bra 	$L__BB1_6;
$L__BB1_9:
	setp.ne.s32 	%p7, %r1, 0;
	@%p7 bra 	$L__BB1_11;
	ld.shared.f32 	%f11, [_ZZ15reductionkernelPfiiE8mychange];
	st.global.f32 	[%rd1], %f11;
$L__BB1_11:
	ret;

}


// ===== COMPILED SASS (sm_100) =====

	.target	sm_100

	.elftype	@"ET_EXEC"


//--------------------- .note.nv.tkinfo           --------------------------
	.section	.note.nv.tkinfo,"",@"SHT_NOTE"
	.sectionflags	@"SHF_NOTE_NV_TKINFO"
	.tkinfo
        /*0018*/ 	.word	0x00000002
        /*0030*/ 	.string	""
        /*0030*/ 	.string	"ptxas"
        /*0030*/ 	.string	"Cuda compilation tools, release 13.0, V13.0.88"
        /*0030*/ 	.string	"Build cuda_13.0.r13.0/compiler.36424714_0"
        /*0030*/ 	.string	"-arch sm_100 -m 64 "



//--------------------- .note.nv.cuinfo           --------------------------
	.section	.note.nv.cuinfo,"",@"SHT_NOTE"
	.sectionflags	@"SHF_NOTE_NV_CUINFO"
        /*0018*/ 	.short	0x0002
        /*001a*/ 	.short	0x0064
        /*001c*/ 	.short	0x0082
	.zero		2


//--------------------- .nv.info                  --------------------------
	.section	.nv.info,"",@"SHT_CUDA_INFO"
	.align	4


	//----- nvinfo : EIATTR_REGCOUNT
	.align		4
        /*0000*/ 	.byte	0x04, 0x2f
        /*0002*/ 	.short	(.L_1 - .L_0)
	.align		4
.L_0:
        /*0004*/ 	.word	index@(_Z12jacobikernelPfS_S_iiifff)
        /*0008*/ 	.word	0x0000001a


	//----- nvinfo : EIATTR_FRAME_SIZE
	.align		4
.L_1:
        /*000c*/ 	.byte	0x04, 0x11
        /*000e*/ 	.short	(.L_3 - .L_2)
	.align		4
.L_2:
        /*0010*/ 	.word	index@(_Z12jacobikernelPfS_S_iiifff)
        /*0014*/ 	.word	0x00000000


	//----- nvinfo : EIATTR_REGCOUNT
	.align		4
.L_3:
        /*0018*/ 	.byte	0x04, 0x2f
        /*001a*/ 	.short	(.L_5 - .L_4)
	.align		4
.L_4:
        /*001c*/ 	.word	index@(_Z15reductionkernelPfii)
        /*0020*/ 	.word	0x0000000b


	//----- nvinfo : EIATTR_FRAME_SIZE
	.align		4
.L_5:
        /*0024*/ 	.byte	0x04, 0x11
        /*0026*/ 	.short	(.L_7 - .L_6)
	.align		4
.L_6:
        /*0028*/ 	.word	index@(_Z15reductionkernelPfii)
        /*002c*/ 	.word	0x00000000


	//----- nvinfo : EIATTR_MIN_STACK_SIZE
	.align		4
.L_7:
        /*0030*/ 	.byte	0x04, 0x12
        /*0032*/ 	.short	(.L_9 - .L_8)
	.align		4
.L_8:
        /*0034*/ 	.word	index@(_Z15reductionkernelPfii)
        /*0038*/ 	.word	0x00000000


	//----- nvinfo : EIATTR_MIN_STACK_SIZE
	.align		4
.L_9:
        /*003c*/ 	.byte	0x04, 0x12
        /*003e*/ 	.short	(.L_11 - .L_10)
	.align		4
.L_10:
        /*0040*/ 	.word	index@(_Z12jacobikernelPfS_S_iiifff)
        /*0044*/ 	.word	0x00000000
.L_11:


//--------------------- .nv.compat                --------------------------
	.section	.nv.compat,"",@"SHT_CUDA_COMPAT_INFO"
	.align	4
        /*0000*/ 	.byte	0x02, 0x09, 0x00, 0x00, 0x02, 0x02, 0x01, 0x00, 0x02, 0x05, 0x05, 0x00, 0x03, 0x07, 0x01, 0x01
        /*0010*/ 	.byte	0x02, 0x03, 0x00, 0x00, 0x02, 0x06, 0x01, 0x00, 0x04, 0x0b, 0x08, 0x00, 0x09, 0x00, 0x00, 0x00
        /*0020*/ 	.byte	0x00, 0x00, 0x00, 0x00


//--------------------- .nv.info._Z15reductionkernelPfii --------------------------
	.section	.nv.info._Z15reductionkernelPfii,"",@"SHT_CUDA_INFO"
	.sectionflags	@""
	.align	4


	//----- nvinfo : EIATTR_CUDA_API_VERSION
	.align		4
        /*0000*/ 	.byte	0x04, 0x37
        /*0002*/ 	.short	(.L_13 - .L_12)
.L_12:
        /*0004*/ 	.word	0x00000082


	//----- nvinfo : EIATTR_KPARAM_INFO
	.align		4
.L_13:
        /*0008*/ 	.byte	0x04, 0x17
        /*000a*/ 	.short	(.L_15 - .L_14)
.L_14:
        /*000c*/ 	.word	0x00000000
        /*0010*/ 	.short	0x0002
        /*0012*/ 	.short	0x000c
        /*0014*/ 	.byte	0x00, 0xf0, 0x11, 0x00


	//----- nvinfo : EIATTR_KPARAM_INFO
	.align		4
.L_15:
        /*0018*/ 	.byte	0x04, 0x17
        /*001a*/ 	.short	(.L_17 - .L_16)
.L_16:
        /*001c*/ 	.word	0x00000000
        /*0020*/ 	.short	0x0001
        /*0022*/ 	.short	0x0008
        /*0024*/ 	.byte	0x00, 0xf0, 0x11, 0x00


	//----- nvinfo : EIATTR_KPARAM_INFO
	.align		4
.L_17:
        /*0028*/ 	.byte	0x04, 0x17
        /*002a*/ 	.short	(.L_19 - .L_18)
.L_18:
        /*002c*/ 	.word	0x00000000
        /*0030*/ 	.short	0x0000
        /*0032*/ 	.short	0x0000
        /*0034*/ 	.byte	0x00, 0xf5, 0x21, 0x00


	//----- nvinfo : EIATTR_SPARSE_MMA_MASK
	.align		4
.L_19:
        /*0038*/ 	.byte	0x03, 0x50
        /*003a*/ 	.short	0x0000


	//----- nvinfo : EIATTR_MAXREG_COUNT
	.align		4
        /*003c*/ 	.byte	0x03, 0x1b
        /*003e*/ 	.short	0x00ff


	//----- nvinfo : EIATTR_NUM_BARRIERS
	.align		4
        /*0040*/ 	.byte	0x02, 0x4c
        /*0042*/ 	.byte	0x01
	.zero		1


	//----- nvinfo : EIATTR_MERCURY_ISA_VERSION
	.align		4
        /*0044*/ 	.byte	0x03, 0x5f
        /*0046*/ 	.short	0x0101


	//----- nvinfo : EIATTR_VRC_CTA_INIT_COUNT
	.align		4
        /*0048*/ 	.byte	0x02, 0x4a
	.zero		1
	.zero		1


	//----- nvinfo : EIATTR_EXIT_INSTR_OFFSETS
	.align		4
        /*004c*/ 	.byte	0x04, 0x1c
        /*004e*/ 	.short	(.L_21 - .L_20)


	//   ....[0]....
.L_20:
        /*0050*/ 	.word	0x000002d0


	//   ....[1]....
        /*0054*/ 	.word	0x00000340


	//----- nvinfo : EIATTR_CRS_STACK_SIZE
	.align		4
.L_21:
        /*0058*/ 	.byte	0x04, 0x1e
        /*005a*/ 	.short	(.L_23 - .L_22)
.L_22:
        /*005c*/ 	.word	0x00000000


	//----- nvinfo : EIATTR_CBANK_PARAM_SIZE
	.align		4
.L_23:
        /*0060*/ 	.byte	0x03, 0x19
        /*0062*/ 	.short	0x0010


	//----- nvinfo : EIATTR_PARAM_CBANK
	.align		4
        /*0064*/ 	.byte	0x04, 0x0a
        /*0066*/ 	.short	(.L_25 - .L_24)
	.align		4
.L_24:
        /*0068*/ 	.word	index@(.nv.constant0._Z15reductionkernelPfii)
        /*006c*/ 	.short	0x0380
        /*006e*/ 	.short	0x0010


	//----- nvinfo : EIATTR_SW_WAR
	.align		4
.L_25:
        /*0070*/ 	.byte	0x04, 0x36
        /*0072*/ 	.short	(.L_27 - .L_26)
.L_26:
        /*0074*/ 	.word	0x00000008
.L_27:


//--------------------- .nv.info._Z12jacobikernelPfS_S_iiifff --------------------------
	.section	.nv.info._Z12jacobikernelPfS_S_iiifff,"",@"SHT_CUDA_INFO"
	.sectionflags	@""
	.align	4


	//----- nvinfo : EIATTR_CUDA_API_VERSION
	.align		4
        /*0000*/ 	.byte	0x04, 0x37
        /*0002*/ 	.short	(.L_29 - .L_28)
.L_28:
        /*0004*/ 	.word	0x00000082


	//----- nvinfo : EIATTR_KPARAM_INFO
	.align		4
.L_29:
        /*0008*/ 	.byte	0x04, 0x17
        /*000a*/ 	.short	(.L_31 - .L_30)
.L_30:
        /*000c*/ 	.word	0x00000000
        /*0010*/ 	.short	0x0008
        /*0012*/ 	.short	0x002c
        /*0014*/ 	.byte	0x00, 0xf0, 0x11, 0x00


	//----- nvinfo : EIATTR_KPARAM_INFO
	.align		4
.L_31:
        /*0018*/ 	.byte	0x04, 0x17
        /*001a*/ 	.short	(.L_33 - .L_32)
.L_32:
        /*001c*/ 	.word	0x00000000
        /*0020*/ 	.short	0x0007
        /*0022*/ 	.short	0x0028
        /*0024*/ 	.byte	0x00, 0xf0, 0x11, 0x00


	//----- nvinfo : EIATTR_KPARAM_INFO
	.align		4
.L_33:
        /*0028*/ 	.byte	0x04, 0x17
        /*002a*/ 	.short	(.L_35 - .L_34)
.L_34:
        /*002c*/ 	.word	0x00000000
        /*0030*/ 	.short	0x0006
        /*0032*/ 	.short	0x0024
        /*0034*/ 	.byte	0x00, 0xf0, 0x11, 0x00


	//----- nvinfo : EIATTR_KPARAM_INFO
	.align		4
.L_35:
        /*0038*/ 	.byte	0x04, 0x17
        /*003a*/ 	.short	(.L_37 - .L_36)
.L_36:
        /*003c*/ 	.word	0x00000000
        /*0040*/ 	.short	0x0005
        /*0042*/ 	.short	0x0020
        /*0044*/ 	.byte	0x00, 0xf0, 0x11, 0x00


	//----- nvinfo : EIATTR_KPARAM_INFO
	.align		4
.L_37:
        /*0048*/ 	.byte	0x04, 0x17
        /*004a*/ 	.short	(.L_39 - .L_38)
.L_38:
        /*004c*/ 	.word	0x00000000
        /*0050*/ 	.short	0x0004
        /*0052*/ 	.short	0x001c
        /*0054*/ 	.byte	0x00, 0xf0, 0x11, 0x00


	//----- nvinfo : EIATTR_KPARAM_INFO
	.align		4
.L_39:
        /*0058*/ 	.byte	0x04, 0x17
        /*005a*/ 	.short	(.L_41 - .L_40)
.L_40:
        /*005c*/ 	.word	0x00000000
        /*0060*/ 	.short	0x0003
        /*0062*/ 	.short	0x0018
        /*0064*/ 	.byte	0x00, 0xf0, 0x11, 0x00


	//----- nvinfo : EIATTR_KPARAM_INFO
	.align		4
.L_41:
        /*0068*/ 	.byte	0x04, 0x17
        /*006a*/ 	.short	(.L_43 - .L_42)
.L_42:
        /*006c*/ 	.word	0x00000000
        /*0070*/ 	.short	0x0002
        /*0072*/ 	.short	0x0010
        /*0074*/ 	.byte	0x00, 0xf5, 0x21, 0x00


	//----- nvinfo : EIATTR_KPARAM_INFO
	.align		4
.L_43:
        /*0078*/ 	.byte	0x04, 0x17
        /*007a*/ 	.short	(.L_45 - .L_44)
.L_44:
        /*007c*/ 	.word	0x00000000
        /*0080*/ 	.short	0x0001
        /*0082*/ 	.short	0x0008
        /*0084*/ 	.byte	0x00, 0xf5, 0x21, 0x00


	//----- nvinfo : EIATTR_KPARAM_INFO
	.align		4
.L_45:
        /*0088*/ 	.byte	0x04, 0x17
        /*008a*/ 	.short	(.L_47 - .L_46)
.L_46:
        /*008c*/ 	.word	0x00000000
        /*0090*/ 	.short	0x0000
        /*0092*/ 	.short	0x0000
        /*0094*/ 	.byte	0x00, 0xf5, 0x21, 0x00


	//----- nvinfo : EIATTR_SPARSE_MMA_MASK
	.align		4
.L_47:
        /*0098*/ 	.byte	0x03, 0x50
        /*009a*/ 	.short	0x0000


	//----- nvinfo : EIATTR_MAXREG_COUNT
	.align		4
        /*009c*/ 	.byte	0x03, 0x1b
        /*009e*/ 	.short	0x00ff


	//----- nvinfo : EIATTR_NUM_BARRIERS
	.align		4
        /*00a0*/ 	.byte	0x02, 0x4c
        /*00a2*/ 	.byte	0x01
	.zero		1


	//----- nvinfo : EIATTR_MERCURY_ISA_VERSION
	.align		4
        /*00a4*/ 	.byte	0x03, 0x5f
        /*00a6*/ 	.short	0x0101


	//----- nvinfo : EIATTR_VRC_CTA_INIT_COUNT
	.align		4
        /*00a8*/ 	.byte	0x02, 0x4a
	.zero		1
	.zero		1


	//----- nvinfo : EIATTR_EXIT_INSTR_OFFSETS
	.align		4
        /*00ac*/ 	.byte	0x04, 0x1c
        /*00ae*/ 	.short	(.L_49 - .L_48)


	//   ....[0]....
.L_48:
        /*00b0*/ 	.word	0x00000670


	//   ....[1]....
        /*00b4*/ 	.word	0x00000710


	//----- nvinfo : EIATTR_CBANK_PARAM_SIZE
	.align		4
.L_49:
        /*00b8*/ 	.byte	0x03, 0x19
        /*00ba*/ 	.short	0x0030


	//----- nvinfo : EIATTR_PARAM_CBANK
	.align		4
        /*00bc*/ 	.byte	0x04, 0x0a
        /*00be*/ 	.short	(.L_51 - .L_50)
	.align		4
.L_50:
        /*00c0*/ 	.word	index@(.nv.constant0._Z12jacobikernelPfS_S_iiifff)
        /*00c4*/ 	.short	0x0380
        /*00c6*/ 	.short	0x0030


	//----- nvinfo : EIATTR_SW_WAR
	.align		4
.L_51:
        /*00c8*/ 	.byte	0x04, 0x36
        /*00ca*/ 	.short	(.L_53 - .L_52)
.L_52:
        /*00cc*/ 	.word	0x00000008
.L_53:


//--------------------- .nv.callgraph             --------------------------
	.section	.nv.callgraph,"",@"SHT_CUDA_CALLGRAPH"
	.align	4
	.sectionentsize	8
	.align		4
        /*0000*/ 	.word	0x00000000
	.align		4
        /*0004*/ 	.word	0xffffffff
	.align		4
        /*0008*/ 	.word	0x00000000
	.align		4
        /*000c*/ 	.word	0xfffffffe
	.align		4
        /*0010*/ 	.word	0x00000000
	.align		4
        /*0014*/ 	.word	0xfffffffd
	.align		4
        /*0018*/ 	.word	0x00000000
	.align		4
        /*001c*/ 	.word	0xfffffffc


//--------------------- .text._Z15reductionkernelPfii --------------------------
	.section	.text._Z15reductionkernelPfii,"ax",@progbits
	.align	128
        .global         _Z15reductionkernelPfii
        .type           _Z15reductionkernelPfii,@function
        .size           _Z15reductionkernelPfii,(.L_x_10 - _Z15reductionkernelPfii)
        .other          _Z15reductionkernelPfii,@"STO_CUDA_ENTRY STV_DEFAULT"
_Z15reductionkernelPfii:
.text._Z15reductionkernelPfii:
[----:B------:R-:W-:Y:S01]  /*0000*/  LDC R1, c[0x0][0x37c] ;  /* 0x0000df00ff017b82 */ /* 0x000fe20000000800 */
[----:B------:R-:W0:Y:S01]  /*0010*/  S2R R8, SR_TID.X ;  /* 0x0000000000087919 */ /* 0x000e220000002100 */
[----:B------:R-:W0:Y:S01]  /*0020*/  LDCU UR5, c[0x0][0x388] ;  /* 0x00007100ff0577ac */ /* 0x000e220008000800 */
[----:B------:R-:W-:Y:S01]  /*0030*/  BSSY.RECONVERGENT B0, `(.L_x_0) ;  /* 0x0000008000007945 */ /* 0x000fe20003800200 */
[----:B------:R-:W-:Y:S01]  /*0040*/  IMAD.MOV.U32 R0, RZ, RZ, RZ ;  /* 0x000000ffff007224 */ /* 0x000fe200078e00ff */
[----:B------:R-:W1:Y:S01]  /*0050*/  LDCU.64 UR6, c[0x0][0x358] ;  /* 0x00006b00ff0677ac */ /* 0x000e620008000a00 */
[----:B0-----:R-:W-:-:S13]  /*0060*/  ISETP.GE.AND P0, PT, R8, UR5, PT ;  /* 0x0000000508007c0c */ /* 0x001fda000bf06270 */
[----:B-1----:R-:W-:Y:S05]  /*0070*/  @P0 BRA `(.L_x_1) ;  /* 0x00000000000c0947 */ /* 0x002fea0003800000 */
[----:B------:R-:W0:Y:S02]  /*0080*/  LDC.64 R2, c[0x0][0x380] ;  /* 0x0000e000ff027b82 */ /* 0x000e240000000a00 */
[----:B0-----:R-:W-:-:S05]  /*0090*/  IMAD.WIDE.U32 R2, R8, 0x4, R2 ;  /* 0x0000000408027825 */ /* 0x001fca00078e0002 */
[----:B------:R0:W5:Y:S02]  /*00a0*/  LDG.E R0, desc[UR6][R2.64] ;  /* 0x0000000602007981 */ /* 0x000164000c1e1900 */
.L_x_1:
[----:B------:R-:W-:Y:S05]  /*00b0*/  BSYNC.RECONVERGENT B0 ;  /* 0x0000000000007941 */ /* 0x000fea0003800200 */
.L_x_0:
[----:B------:R-:W1:Y:S02]  /*00c0*/  LDCU UR4, c[0x0][0x360] ;  /* 0x00006c00ff0477ac */ /* 0x000e640008000800 */
[----:B-1----:R-:W-:Y:S02]  /*00d0*/  UISETP.GT.AND UP0, UPT, UR4, UR5, UPT ;  /* 0x000000050400728c */ /* 0x002fe4000bf04270 */
[----:B------:R-:W-:-:S07]  /*00e0*/  IMAD.U32 R6, RZ, RZ, UR4 ;  /* 0x00000004ff067e24 */ /* 0x000fce000f8e00ff */
[----:B------:R-:W-:Y:S05]  /*00f0*/  BRA.U UP0, `(.L_x_2) ;  /* 0x0000000100247547 */ /* 0x000fea000b800000 */
[----:B------:R-:W1:Y:S01]  /*0100*/  LDC.64 R4, c[0x0][0x380] ;  /* 0x0000e000ff047b82 */ /* 0x000e620000000a00 */
[----:B------:R-:W-:-:S07]  /*0110*/  IMAD.MOV.U32 R7, RZ, RZ, R6 ;  /* 0x000000ffff077224 */ /* 0x000fce00078e0006 */
.L_x_3:
[----:B0-----:R-:W-:-:S04]  /*0120*/  IMAD.IADD R3, R8, 0x1, R7 ;  /* 0x0000000108037824 */ /* 0x001fc800078e0207 */
[----:B-1----:R-:W-:-:S06]  /*0130*/  IMAD.WIDE R2, R3, 0x4, R4 ;  /* 0x0000000403027825 */ /* 0x002fcc00078e0204 */
[----:B------:R-:W2:Y:S01]  /*0140*/  LDG.E R3, desc[UR6][R2.64] ;  /* 0x0000000602037981 */ /* 0x000ea2000c1e1900 */
[----:B------:R-:W-:-:S05]  /*0150*/  IMAD.IADD R7, R6, 0x1, R7 ;  /* 0x0000000106077824 */ /* 0x000fca00078e0207 */
[----:B------:R-:W-:Y:S02]  /*0160*/  ISETP.GT.AND P0, PT, R7, UR5, PT ;  /* 0x0000000507007c0c */ /* 0x000fe4000bf04270 */
[----:B--2--5:R-:W-:-:S11]  /*0170*/  FMNMX R0, R3, R0, !PT ;  /* 0x0000000003007209 */ /* 0x024fd60007800000 */
[----:B------:R-:W-:Y:S05]  /*0180*/  @!P0 BRA `(.L_x_3) ;  /* 0xfffffffc00e48947 */ /* 0x000fea000383ffff */
.L_x_2:
[----:B------:R-:W1:Y:S01]  /*0190*/  S2UR UR5, SR_CgaCtaId ;  /* 0x00000000000579c3 */ /* 0x000e620000008800 */
[----:B------:R-:W-:Y:S01]  /*01a0*/  UMOV UR4, 0x400 ;  /* 0x0000040000047882 */ /* 0x000fe20000000000 */
[----:B------:R-:W-:Y:S02]  /*01b0*/  ISETP.GE.U32.AND P1, PT, R6, 0x2, PT ;  /* 0x000000020600780c */ /* 0x000fe40003f26070 */
[----:B------:R-:W-:Y:S01]  /*01c0*/  ISETP.NE.AND P0, PT, R8, RZ, PT ;  /* 0x000000ff0800720c */ /* 0x000fe20003f05270 */
[----:B-1----:R-:W-:-:S06]  /*01d0*/  ULEA UR4, UR5, UR4, 0x18 ;  /* 0x0000000405047291 */ /* 0x002fcc000f8ec0ff */
[----:B0-----:R-:W-:-:S05]  /*01e0*/  LEA R3, R8, UR4, 0x2 ;  /* 0x0000000408037c11 */ /* 0x001fca000f8e10ff */
[----:B-----5:R0:W-:Y:S01]  /*01f0*/  STS [R3], R0 ;  /* 0x0000000003007388 */ /* 0x0201e20000000800 */
[----:B------:R-:W-:Y:S06]  /*0200*/  BAR.SYNC.DEFER_BLOCKING 0x0 ;  /* 0x0000000000007b1d */ /* 0x000fec0000010000 */
[----:B------:R-:W-:Y:S05]  /*0210*/  @!P1 BRA `(.L_x_4) ;  /* 0x00000000002c9947 */ /* 0x000fea0003800000 */
.L_x_5:
[----:B------:R-:W-:-:S04]  /*0220*/  SHF.R.U32.HI R4, RZ, 0x1, R6 ;  /* 0x00000001ff047819 */ /* 0x000fc80000011606 */
[----:B------:R-:W-:-:S13]  /*0230*/  ISETP.GE.U32.AND P1, PT, R8, R4, PT ;  /* 0x000000040800720c */ /* 0x000fda0003f26070 */
[----:B------:R-:W-:Y:S01]  /*0240*/  @!P1 IMAD R2, R4, 0x4, R3 ;  /* 0x0000000404029824 */ /* 0x000fe200078e0203 */
[----:B0-----:R-:W-:Y:S04]  /*0250*/  @!P1 LDS R0, [R3] ;  /* 0x0000000003009984 */ /* 0x001fe80000000800 */
[----:B------:R-:W0:Y:S02]  /*0260*/  @!P1 LDS R5, [R2] ;  /* 0x0000000002059984 */ /* 0x000e240000000800 */
[----:B0-----:R-:W-:-:S05]  /*0270*/  @!P1 FMNMX R0, R0, R5, !PT ;  /* 0x0000000500009209 */ /* 0x001fca0007800000 */
[----:B------:R1:W-:Y:S01]  /*0280*/  @!P1 STS [R3], R0 ;  /* 0x0000000003009388 */ /* 0x0003e20000000800 */
[----:B------:R-:W-:Y:S01]  /*0290*/  BAR.SYNC.DEFER_BLOCKING 0x0 ;  /* 0x0000000000007b1d */ /* 0x000fe20000010000 */
[----:B------:R-:W-:Y:S01]  /*02a0*/  ISETP.GT.U32.AND P1, PT, R6, 0x3, PT ;  /* 0x000000030600780c */ /* 0x000fe20003f24070 */
[----:B------:R-:W-:-:S12]  /*02b0*/  IMAD.MOV.U32 R6, RZ, RZ, R4 ;  /* 0x000000ffff067224 */ /* 0x000fd800078e0004 */
[----:B-1----:R-:W-:Y:S05]  /*02c0*/  @P1 BRA `(.L_x_5) ;  /* 0xfffffffc00d41947 */ /* 0x002fea000383ffff */
.L_x_4:
[----:B------:R-:W-:Y:S05]  /*02d0*/  @P0 EXIT ;  /* 0x000000000000094d */ /* 0x000fea0003800000 */
[----:B------:R-:W1:Y:S01]  /*02e0*/  S2UR UR5, SR_CgaCtaId ;  /* 0x00000000000579c3 */ /* 0x000e620000008800 */
[----:B------:R-:W-:-:S07]  /*02f0*/  UMOV UR4, 0x400 ;  /* 0x0000040000047882 */ /* 0x000fce0000000000 */
[----:B0-----:R-:W0:Y:S01]  /*0300*/  LDC.64 R2, c[0x0][0x380] ;  /* 0x0000e000ff027b82 */ /* 0x001e220000000a00 */
[----:B-1----:R-:W-:-:S09]  /*0310*/  ULEA UR4, UR5, UR4, 0x18 ;  /* 0x0000000405047291 */ /* 0x002fd2000f8ec0ff */
[----:B------:R-:W0:Y:S04]  /*0320*/  LDS R5, [UR4] ;  /* 0x00000004ff057984 */ /* 0x000e280008000800 */
[----:B0-----:R-:W-:Y:S01]  /*0330*/  STG.E desc[UR6][R2.64], R5 ;  /* 0x0000000502007986 */ /* 0x001fe2000c101906 */
[----:B------:R-:W-:Y:S05]  /*0340*/  EXIT ;  /* 0x000000000000794d */ /* 0x000fea0003800000 */
.L_x_6:
[----:B------:R-:W-:-:S00]  /*0350*/  BRA `(.L_x_6) ;  /* 0xfffffffc00fc7947 */ /* 0x000fc0000383ffff */
[----:B------:R-:W-:-:S00]  /*0360*/  NOP ;  /* 0x0000000000007918 */ /* 0x000fc00000000000 */
        /* <DEDUP_REMOVED lines=9> */
.L_x_10:


//--------------------- .text._Z12jacobikernelPfS_S_iiifff --------------------------
	.section	.text._Z12jacobikernelPfS_S_iiifff,"ax",@progbits
	.align	128
        .global         _Z12jacobikernelPfS_S_iiifff
        .type           _Z12jacobikernelPfS_S_iiifff,@function
        .size           _Z12jacobikernelPfS_S_iiifff,(.L_x_11 - _Z12jacobikernelPfS_S_iiifff)
        .other          _Z12jacobikernelPfS_S_iiifff,@"STO_CUDA_ENTRY STV_DEFAULT"
_Z12jacobikernelPfS_S_iiifff:
.text._Z12jacobikernelPfS_S_iiifff:
[----:B------:R-:W-:Y:S01]  /*0000*/  LDC R1, c[0x0][0x37c] ;  /* 0x0000df00ff017b82 */ /* 0x000fe20000000800 */
[----:B------:R-:W0:Y:S07]  /*0010*/  S2R R7, SR_TID.X ;  /* 0x0000000000077919 */ /* 0x000e2e0000002100 */
[----:B------:R-:W1:Y:S01]  /*0020*/  S2UR UR8, SR_CTAID.X ;  /* 0x00000000000879c3 */ /* 0x000e620000002500 */
[----:B------:R-:W2:Y:S01]  /*0030*/  LDCU.64 UR6, c[0x0][0x358] ;  /* 0x00006b00ff0677ac */ /* 0x000ea20008000a00 */
[----:B------:R-:W3:Y:S01]  /*0040*/  S2R R8, SR_TID.Y ;  /* 0x0000000000087919 */ /* 0x000ee20000002200 */
[----:B------:R-:W4:Y:S05]  /*0050*/  S2R R0, SR_CTAID.Y ;  /* 0x0000000000007919 */ /* 0x000f2a0000002600 */
[----:B------:R-:W1:Y:S01]  /*0060*/  LDC R4, c[0x0][0x360] ;  /* 0x0000d800ff047b82 */ /* 0x000e620000000800 */
[----:B------:R-:W4:Y:S07]  /*0070*/  LDCU UR9, c[0x0][0x364] ;  /* 0x00006c80ff0977ac */ /* 0x000f2e0008000800 */
[----:B------:R-:W5:Y:S08]  /*0080*/  LDC R6, c[0x0][0x39c] ;  /* 0x0000e700ff067b82 */ /* 0x000f700000000800 */
[----:B------:R-:W2:Y:S08]  /*0090*/  LDC R16, c[0x0][0x3a0] ;  /* 0x0000e800ff107b82 */ /* 0x000eb00000000800 */
[----:B------:R-:W2:Y:S01]  /*00a0*/  LDC.64 R10, c[0x0][0x380] ;  /* 0x0000e000ff0a7b82 */ /* 0x000ea20000000a00 */
[----:B0-----:R-:W-:Y:S01]  /*00b0*/  ISETP.GT.U32.AND P2, PT, R7, 0x1, PT ;  /* 0x000000010700780c */ /* 0x001fe20003f44070 */
[----:B-1----:R-:W-:Y:S01]  /*00c0*/  IMAD R9, R4, UR8, R7 ;  /* 0x0000000804097c24 */ /* 0x002fe2000f8e0207 */
[----:B---3--:R-:W-:-:S05]  /*00d0*/  ISETP.GT.U32.AND P1, PT, R8, 0x1, PT ;  /* 0x000000010800780c */ /* 0x008fca0003f24070 */
[----:B------:R-:W0:Y:S01]  /*00e0*/  S2UR UR5, SR_CgaCtaId ;  /* 0x00000000000579c3 */ /* 0x000e220000008800 */
[----:B----4-:R-:W-:Y:S01]  /*00f0*/  IMAD R5, R0, UR9, R8 ;  /* 0x0000000900057c24 */ /* 0x010fe2000f8e0208 */
[----:B------:R-:W-:Y:S01]  /*0100*/  LOP3.LUT P0, RZ, R8, 0x3fe, R7, 0xc8, !PT ;  /* 0x000003fe08ff7812 */ /* 0x000fe2000780c807 */
[----:B------:R-:W-:Y:S01]  /*0110*/  UMOV UR4, 0x400 ;  /* 0x0000040000047882 */ /* 0x000fe20000000000 */
[----:B------:R-:W1:Y:S01]  /*0120*/  LDCU.64 UR10, c[0x0][0x3a8] ;  /* 0x00007500ff0a77ac */ /* 0x000e620008000a00 */
[----:B-----5:R-:W-:-:S03]  /*0130*/  IMAD R15, R5, R6, R9 ;  /* 0x00000006050f7224 */ /* 0x020fc600078e0209 */
[----:B------:R-:W3:Y:S01]  /*0140*/  @!P2 LDC.64 R2, c[0x0][0x380] ;  /* 0x0000e000ff02ab82 */ /* 0x000ee20000000a00 */
[----:B--2---:R-:W-:Y:S02]  /*0150*/  @!P2 SHF.R.S32.HI R14, RZ, 0x1f, R16 ;  /* 0x0000001fff0ea819 */ /* 0x004fe40000011410 */
[----:B------:R-:W-:Y:S02]  /*0160*/  @!P2 IADD3 R13, PT, PT, R15, 0x1, RZ ;  /* 0x000000010f0da810 */ /* 0x000fe40007ffe0ff */
[-C--:B------:R-:W-:Y:S02]  /*0170*/  @!P1 IADD3 R12, PT, PT, R5, R16.reuse, RZ ;  /* 0x00000010050c9210 */ /* 0x080fe40007ffe0ff */
[-C--:B------:R-:W-:Y:S02]  /*0180*/  @!P2 IADD3 R18, P3, PT, R13, R16.reuse, RZ ;  /* 0x000000100d12a210 */ /* 0x080fe40007f7e0ff */
[-C--:B------:R-:W-:Y:S02]  /*0190*/  @!P0 IADD3 R17, PT, PT, R9, R16.reuse, RZ ;  /* 0x0000001009118210 */ /* 0x080fe40007ffe0ff */
[----:B------:R-:W-:-:S02]  /*01a0*/  @!P0 IADD3 R20, PT, PT, R5, R16, RZ ;  /* 0x0000001005148210 */ /* 0x000fc40007ffe0ff */
[----:B------:R-:W-:Y:S01]  /*01b0*/  @!P2 LEA.HI.X.SX32 R19, R13, R14, 0x1, P3 ;  /* 0x0000000e0d13a211 */ /* 0x000fe200018f0eff */
[-C--:B------:R-:W-:Y:S02]  /*01c0*/  @!P1 IMAD R13, R12, R6.reuse, R9 ;  /* 0x000000060c0d9224 */ /* 0x080fe400078e0209 */
[----:B------:R-:W-:Y:S02]  /*01d0*/  @!P0 IMAD R17, R20, R6, R17 ;  /* 0x0000000614118224 */ /* 0x000fe400078e0211 */
[----:B------:R-:W-:-:S04]  /*01e0*/  IMAD.WIDE R14, R15, 0x4, R10 ;  /* 0x000000040f0e7825 */ /* 0x000fc800078e020a */
[--C-:B------:R-:W-:Y:S01]  /*01f0*/  @!P1 IMAD.WIDE R12, R13, 0x4, R10.reuse ;  /* 0x000000040d0c9825 */ /* 0x100fe200078e020a */
[C---:B---3--:R-:W-:Y:S01]  /*0200*/  @!P2 LEA R2, P3, R18.reuse, R2, 0x2 ;  /* 0x000000021202a211 */ /* 0x048fe200078610ff */
[----:B------:R2:W3:Y:S02]  /*0210*/  LDG.E R14, desc[UR6][R14.64] ;  /* 0x000000060e0e7981 */ /* 0x0004e4000c1e1900 */
[----:B------:R-:W-:Y:S01]  /*0220*/  @!P0 IMAD.WIDE R10, R17, 0x4, R10 ;  /* 0x00000004110a8825 */ /* 0x000fe200078e020a */
[----:B------:R-:W-:Y:S01]  /*0230*/  @!P2 LEA.HI.X R3, R18, R3, R19, 0x2, P3 ;  /* 0x000000031203a211 */ /* 0x000fe200018f1413 */
[----:B------:R-:W4:Y:S04]  /*0240*/  @!P1 LDG.E R12, desc[UR6][R12.64] ;  /* 0x000000060c0c9981 */ /* 0x000f28000c1e1900 */
[----:B------:R-:W5:Y:S04]  /*0250*/  @!P2 LDG.E R2, desc[UR6][R2.64+-0x4] ;  /* 0xfffffc060202a981 */ /* 0x000f68000c1e1900 */
[----:B------:R1:W4:Y:S01]  /*0260*/  @!P0 LDG.E R10, desc[UR6][R10.64] ;  /* 0x000000060a0a8981 */ /* 0x000322000c1e1900 */
[----:B------:R-:W-:Y:S01]  /*0270*/  IADD3 R18, PT, PT, R16, 0x2, RZ ;  /* 0x0000000210127810 */ /* 0x000fe20007ffe0ff */
[----:B0-----:R-:W-:Y:S01]  /*0280*/  ULEA UR4, UR5, UR4, 0x18 ;  /* 0x0000000405047291 */ /* 0x001fe2000f8ec0ff */
[CC--:B------:R-:W-:Y:S01]  /*0290*/  @!P1 IADD3 R19, PT, PT, R8.reuse, R16.reuse, RZ ;  /* 0x0000001008139210 */ /* 0x0c0fe20007ffe0ff */
[----:B------:R-:W0:Y:S01]  /*02a0*/  LDCU UR5, c[0x0][0x3a4] ;  /* 0x00007480ff0577ac */ /* 0x000e220008000800 */
[----:B------:R-:W-:Y:S01]  /*02b0*/  @!P0 IADD3 R20, PT, PT, R8, R16, RZ ;  /* 0x0000001008148210 */ /* 0x000fe20007ffe0ff */
[C-C-:B------:R-:W-:Y:S01]  /*02c0*/  IMAD R17, R18.reuse, R8, R7.reuse ;  /* 0x0000000812117224 */ /* 0x140fe200078e0207 */
[----:B--2---:R-:W-:Y:S01]  /*02d0*/  @!P0 IADD3 R15, PT, PT, R7, R16, RZ ;  /* 0x00000010070f8210 */ /* 0x004fe20007ffe0ff */
[----:B------:R-:W-:-:S03]  /*02e0*/  @!P1 IMAD R19, R18, R19, R7 ;  /* 0x0000001312139224 */ /* 0x000fc600078e0207 */
[----:B------:R-:W-:Y:S01]  /*02f0*/  LEA R17, R17, UR4, 0x2 ;  /* 0x0000000411117c11 */ /* 0x000fe2000f8e10ff */
[----:B------:R-:W-:Y:S01]  /*0300*/  @!P0 IMAD R15, R18, R20, R15 ;  /* 0x00000014120f8224 */ /* 0x000fe200078e020f */
[----:B------:R-:W-:Y:S02]  /*0310*/  @!P1 LEA R19, R19, UR4, 0x2 ;  /* 0x0000000413139c11 */ /* 0x000fe4000f8e10ff */
[----:B-1----:R-:W-:Y:S02]  /*0320*/  LEA R11, R16, R17, 0x2 ;  /* 0x00000011100b7211 */ /* 0x002fe400078e10ff */
[----:B------:R-:W-:Y:S02]  /*0330*/  @!P0 LEA R15, R15, UR4, 0x2 ;  /* 0x000000040f0f8c11 */ /* 0x000fe4000f8e10ff */
[----:B------:R-:W-:Y:S01]  /*0340*/  LEA R22, R18, R11, 0x2 ;  /* 0x0000000b12167211 */ /* 0x000fe200078e10ff */
[----:B------:R-:W-:-:S05]  /*0350*/  IMAD R6, R5, R6, R6 ;  /* 0x0000000605067224 */ /* 0x000fca00078e0206 */
[----:B------:R-:W-:Y:S01]  /*0360*/  IADD3 R9, PT, PT, R9, 0x1, R6 ;  /* 0x0000000109097810 */ /* 0x000fe20007ffe006 */
[----:B------:R-:W-:Y:S02]  /*0370*/  IMAD R5, R4, UR9, RZ ;  /* 0x0000000904057c24 */ /* 0x000fe4000f8e02ff */
[----:B------:R-:W-:-:S05]  /*0380*/  IMAD R7, R8, R4, R7 ;  /* 0x0000000408077224 */ /* 0x000fca00078e0207 */
[----:B------:R-:W-:Y:S01]  /*0390*/  LEA R4, R7, UR4, 0x2 ;  /* 0x0000000407047c11 */ /* 0x000fe2000f8e10ff */
[----:B---3--:R-:W-:Y:S04]  /*03a0*/  STS [R17], R14 ;  /* 0x0000000e11007388 */ /* 0x008fe80000000800 */
[----:B-----5:R1:W-:Y:S04]  /*03b0*/  @!P2 STS [R11], R2 ;  /* 0x000000020b00a388 */ /* 0x0203e80000000800 */
[----:B----4-:R-:W-:Y:S04]  /*03c0*/  @!P1 STS [R19], R12 ;  /* 0x0000000c13009388 */ /* 0x010fe80000000800 */
[----:B------:R-:W-:Y:S01]  /*03d0*/  @!P0 STS [R15], R10 ;  /* 0x0000000a0f008388 */ /* 0x000fe20000000800 */
[----:B-1----:R-:W1:Y:S08]  /*03e0*/  LDC.64 R2, c[0x0][0x388] ;  /* 0x0000e200ff027b82 */ /* 0x002e700000000a00 */
[----:B------:R-:W-:Y:S06]  /*03f0*/  BAR.SYNC.DEFER_BLOCKING 0x0 ;  /* 0x0000000000007b1d */ /* 0x000fec0000010000 */
[----:B------:R-:W-:Y:S04]  /*0400*/  LDS R13, [R11+0x8] ;  /* 0x000008000b0d7984 */ /* 0x000fe80000000800 */
[----:B------:R-:W2:Y:S04]  /*0410*/  LDS R16, [R17+0x4] ;  /* 0x0000040011107984 */ /* 0x000ea80000000800 */
[----:B------:R-:W3:Y:S04]  /*0420*/  LDS R18, [R11+0x10] ;  /* 0x000010000b127984 */ /* 0x000ee80000000800 */
[----:B------:R-:W-:Y:S04]  /*0430*/  LDS R20, [R17] ;  /* 0x0000000011147984 */ /* 0x000fe80000000800 */
[----:B------:R-:W4:Y:S04]  /*0440*/  LDS R21, [R22+0x8] ;  /* 0x0000080016157984 */ /* 0x000f280000000800 */
[----:B------:R-:W5:Y:S04]  /*0450*/  LDS R14, [R22+0xc] ;  /* 0x00000c00160e7984 */ /* 0x000f680000000800 */
[----:B------:R-:W0:Y:S04]  /*0460*/  LDS R23, [R17+0x8] ;  /* 0x0000080011177984 */ /* 0x000e280000000800 */
[----:B------:R-:W1:Y:S04]  /*0470*/  LDS R19, [R22+0x10] ;  /* 0x0000100016137984 */ /* 0x000e680000000800 */
[----:B------:R-:W1:Y:S01]  /*0480*/  LDS R10, [R11+0xc] ;  /* 0x00000c000b0a7984 */ /* 0x000e620000000800 */
[----:B--2---:R-:W-:-:S04]  /*0490*/  FADD R13, R13, R16 ;  /* 0x000000100d0d7221 */ /* 0x004fc80000000000 */
[----:B---3--:R-:W-:Y:S01]  /*04a0*/  FADD R13, R13, R18 ;  /* 0x000000120d0d7221 */ /* 0x008fe20000000000 */
[----:B----4-:R-:W-:-:S03]  /*04b0*/  FADD R20, R20, R21 ;  /* 0x0000001514147221 */ /* 0x010fc60000000000 */
[----:B-----5:R-:W-:Y:S01]  /*04c0*/  FADD R13, R13, R14 ;  /* 0x0000000e0d0d7221 */ /* 0x020fe20000000000 */
[----:B0-----:R-:W-:-:S03]  /*04d0*/  FADD R20, R20, R23 ;  /* 0x0000001714147221 */ /* 0x001fc60000000000 */
[----:B------:R-:W-:Y:S01]  /*04e0*/  FMUL R13, R13, UR10 ;  /* 0x0000000a0d0d7c20 */ /* 0x000fe20008400000 */
[----:B-1----:R-:W-:-:S03]  /*04f0*/  FADD R20, R20, R19 ;  /* 0x0000001314147221 */ /* 0x002fc60000000000 */
[----:B------:R-:W-:Y:S01]  /*0500*/  FFMA R13, R10, UR5, R13 ;  /* 0x000000050a0d7c23 */ /* 0x000fe2000800000d */
[----:B------:R-:W-:-:S04]  /*0510*/  IMAD.WIDE R2, R9, 0x4, R2 ;  /* 0x0000000409027825 */ /* 0x000fc800078e0202 */
[----:B------:R-:W-:-:S05]  /*0520*/  FFMA R13, R20, UR11, R13 ;  /* 0x0000000b140d7c23 */ /* 0x000fca000800000d */
[----:B------:R0:W-:Y:S01]  /*0530*/  STG.E desc[UR6][R2.64], R13 ;  /* 0x0000000d02007986 */ /* 0x0001e2000c101906 */
[----:B------:R-:W-:Y:S01]  /*0540*/  BAR.SYNC.DEFER_BLOCKING 0x0 ;  /* 0x0000000000007b1d */ /* 0x000fe20000010000 */
[----:B------:R-:W-:Y:S01]  /*0550*/  ISETP.GE.U32.AND P0, PT, R5, 0x2, PT ;  /* 0x000000020500780c */ /* 0x000fe20003f06070 */
[----:B------:R-:W-:-:S04]  /*0560*/  FADD R10, -R10, R13 ;  /* 0x0000000d0a0a7221 */ /* 0x000fc80000000100 */
[----:B------:R-:W-:Y:S01]  /*0570*/  FADD R9, |R10|, -RZ ;  /* 0x800000ff0a097221 */ /* 0x000fe20000000200 */
[----:B------:R-:W-:-:S04]  /*0580*/  ISETP.NE.AND P1, PT, R7, RZ, PT ;  /* 0x000000ff0700720c */ /* 0x000fc80003f25270 */
[----:B------:R0:W-:Y:S01]  /*0590*/  STS [R4], R9 ;  /* 0x0000000904007388 */ /* 0x0001e20000000800 */
[----:B------:R-:W-:Y:S06]  /*05a0*/  BAR.SYNC.DEFER_BLOCKING 0x0 ;  /* 0x0000000000007b1d */ /* 0x000fec0000010000 */
[----:B------:R-:W-:Y:S05]  /*05b0*/  @!P0 BRA `(.L_x_7) ;  /* 0x00000000002c8947 */ /* 0x000fea0003800000 */
.L_x_8:
[----:B------:R-:W-:-:S04]  /*05c0*/  SHF.R.U32.HI R6, RZ, 0x1, R5 ;  /* 0x00000001ff067819 */ /* 0x000fc80000011605 */
[----:B------:R-:W-:-:S13]  /*05d0*/  ISETP.GE.U32.AND P0, PT, R7, R6, PT ;  /* 0x000000060700720c */ /* 0x000fda0003f06070 */
[----:B0-----:R-:W-:Y:S01]  /*05e0*/  @!P0 LEA R3, R6, R4, 0x2 ;  /* 0x0000000406038211 */ /* 0x001fe200078e10ff */
[----:B------:R-:W-:Y:S05]  /*05f0*/  @!P0 LDS R2, [R4] ;  /* 0x0000000004028984 */ /* 0x000fea0000000800 */
[----:B------:R-:W0:Y:S02]  /*0600*/  @!P0 LDS R3, [R3] ;  /* 0x0000000003038984 */ /* 0x000e240000000800 */
[----:B0-----:R-:W-:-:S05]  /*0610*/  @!P0 FMNMX R9, R2, R3, !PT ;  /* 0x0000000302098209 */ /* 0x001fca0007800000 */
[----:B------:R1:W-:Y:S01]  /*0620*/  @!P0 STS [R4], R9 ;  /* 0x0000000904008388 */ /* 0x0003e20000000800 */
[----:B------:R-:W-:Y:S01]  /*0630*/  BAR.SYNC.DEFER_BLOCKING 0x0 ;  /* 0x0000000000007b1d */ /* 0x000fe20000010000 */
[----:B------:R-:W-:Y:S02]  /*0640*/  ISETP.GT.U32.AND P0, PT, R5, 0x3, PT ;  /* 0x000000030500780c */ /* 0x000fe40003f04070 */
[----:B------:R-:W-:-:S11]  /*0650*/  MOV R5, R6 ;  /* 0x0000000600057202 */ /* 0x000fd60000000f00 */
[----:B-1----:R-:W-:Y:S05]  /*0660*/  @P0 BRA `(.L_x_8) ;  /* 0xfffffffc00d40947 */ /* 0x002fea000383ffff */
.L_x_7:
[----:B------:R-:W-:Y:S05]  /*0670*/  @P1 EXIT ;  /* 0x000000000000194d */ /* 0x000fea0003800000 */
[----:B------:R-:W1:Y:S01]  /*0680*/  S2UR UR5, SR_CgaCtaId ;  /* 0x00000000000579c3 */ /* 0x000e620000008800 */
[----:B------:R-:W-:-:S07]  /*0690*/  UMOV UR4, 0x400 ;  /* 0x0000040000047882 */ /* 0x000fce0000000000 */
[----:B------:R-:W2:Y:S08]  /*06a0*/  LDC R7, c[0x0][0x370] ;  /* 0x0000dc00ff077b82 */ /* 0x000eb00000000800 */
[----:B0-----:R-:W0:Y:S01]  /*06b0*/  LDC.64 R2, c[0x0][0x390] ;  /* 0x0000e400ff027b82 */ /* 0x001e220000000a00 */
[----:B-1----:R-:W-:Y:S01]  /*06c0*/  ULEA UR4, UR5, UR4, 0x18 ;  /* 0x0000000405047291 */ /* 0x002fe2000f8ec0ff */
[----:B--2---:R-:W-:-:S08]  /*06d0*/  IMAD R7, R0, R7, UR8 ;  /* 0x0000000800077e24 */ /* 0x004fd0000f8e0207 */
[----:B------:R-:W1:Y:S01]  /*06e0*/  LDS R5, [UR4] ;  /* 0x00000004ff057984 */ /* 0x000e620008000800 */
[----:B0-----:R-:W-:-:S05]  /*06f0*/  IMAD.WIDE.U32 R2, R7, 0x4, R2 ;  /* 0x0000000407027825 */ /* 0x001fca00078e0002 */
[----:B-1----:R-:W-:Y:S01]  /*0700*/  STG.E desc[UR6][R2.64], R5 ;  /* 0x0000000502007986 */ /* 0x002fe2000c101906 */
[----:B------:R-:W-:Y:S05]  /*0710*/  EXIT ;  /* 0x000000000000794d */ /* 0x000fea0003800000 */
.L_x_9:
        /* <DEDUP_REMOVED lines=14> */
.L_x_11:


//--------------------- .nv.shared._Z15reductionkernelPfii --------------------------
	.section	.nv.shared._Z15reductionkernelPfii,"aw",@nobits
	.sectionflags	@""
	.align	4
.nv.shared._Z15reductionkernelPfii:
	.zero		3140


//--------------------- .nv.shared.reserved.0     --------------------------
	.section	.nv.shared.reserved.0,"aw",@nobits
	.weak		__nv_reservedSMEM_offset_0_alias
	.size		__nv_reservedSMEM_offset_0_alias, 0, 64
	.other		__nv_reservedSMEM_offset_0_alias,@"STO_CUDA_RESERVED_SHARED STV_DEFAULT"
__nv_reservedSMEM_offset_0_alias:
	.zero		0
	.zero		64


//--------------------- .nv.shared._Z12jacobikernelPfS_S_iiifff --------------------------
	.section	.nv.shared._Z12jacobikernelPfS_S_iiifff,"aw",@nobits
	.sectionflags	@""
	.align	4
.nv.shared._Z12jacobikernelPfS_S_iiifff:
	.zero		3140


//--------------------- .nv.constant0._Z15reductionkernelPfii --------------------------
	.section	.nv.constant0._Z15reductionkernelPfii,"a",@progbits
	.sectionflags	@""
	.align	4
.nv.constant0._Z15reductionkernelPfii:
	.zero		912


//--------------------- .nv.constant0._Z12jacobikernelPfS_S_iiifff --------------------------
	.section	.nv.constant0._Z12jacobikernelPfS_S_iiifff,"a",@progbits
	.sectionflags	@""
	.align	4
.nv.constant0._Z12jacobikernelPfS_S_iiifff:
	.zero		944


//--------------------- SYMBOLS --------------------------

	.type		.nv.reservedSmem.offset0,@object
	.size		.nv.reservedSmem.offset0,0x4
	.type		.nv.reservedSmem.cap,@object
	.size		.nv.reservedSmem.cap,0x4
